//
// Generated by NVIDIA NVVM Compiler
//
// Compiler Build ID: CL-36424714
// Cuda compilation tools, release 13.0, V13.0.88
// Based on NVVM 20.0.0
//

.version 9.0
.target sm_100
.address_size 64

// _ZZN36_GLOBAL__N__10af7698_4_k_cu_59c9cf1826pack_bmnq_to_bq_f64_kernelEPKdliiiPdE4tile has been demoted

.entry _ZN36_GLOBAL__N__10af7698_4_k_cu_59c9cf1832fill_lower_from_upper_f64_kernelEPdi(
	.param .u64 .ptr .align 1 _ZN36_GLOBAL__N__10af7698_4_k_cu_59c9cf1832fill_lower_from_upper_f64_kernelEPdi_param_0,
	.param .u32 _ZN36_GLOBAL__N__10af7698_4_k_cu_59c9cf1832fill_lower_from_upper_f64_kernelEPdi_param_1
)
{
	.reg .pred 	%p<4>;
	.reg .b32 	%r<11>;
	.reg .b64 	%rd<13>;
	.reg .b64 	%fd<2>;

	ld.param.u64 	%rd1, [_ZN36_GLOBAL__N__10af7698_4_k_cu_59c9cf1832fill_lower_from_upper_f64_kernelEPdi_param_0];
	ld.param.u32 	%r3, [_ZN36_GLOBAL__N__10af7698_4_k_cu_59c9cf1832fill_lower_from_upper_f64_kernelEPdi_param_1];
	mov.u32 	%r4, %ctaid.x;
	mov.u32 	%r5, %ntid.x;
	mov.u32 	%r6, %tid.x;
	mad.lo.s32 	%r1, %r4, %r5, %r6;
	mov.u32 	%r7, %ctaid.y;
	mov.u32 	%r8, %ntid.y;
	mov.u32 	%r9, %tid.y;
	mad.lo.s32 	%r2, %r7, %r8, %r9;
	max.s32 	%r10, %r2, %r1;
	setp.ge.s32 	%p1, %r10, %r3;
	setp.le.s32 	%p2, %r2, %r1;
	or.pred  	%p3, %p2, %p1;
	@%p3 bra 	$L__BB0_2;
	cvta.to.global.u64 	%rd2, %rd1;
	cvt.s64.s32 	%rd3, %r1;
	cvt.u64.u32 	%rd4, %r3;
	cvt.u64.u32 	%rd5, %r2;
	mad.lo.s64 	%rd6, %rd4, %rd3, %rd5;
	shl.b64 	%rd7, %rd6, 3;
	add.s64 	%rd8, %rd2, %rd7;
	ld.global.f64 	%fd1, [%rd8];
	mul.wide.u32 	%rd9, %r3, %r2;
	add.s64 	%rd10, %rd9, %rd3;
	shl.b64 	%rd11, %rd10, 3;
	add.s64 	%rd12, %rd2, %rd11;
	st.global.f64 	[%rd12], %fd1;
$L__BB0_2:
	ret;

}
.entry _ZN36_GLOBAL__N__10af7698_4_k_cu_59c9cf1826pack_bmnq_to_bq_f64_kernelEPKdliiiPd(
	.param .u64 .ptr .align 1 _ZN36_GLOBAL__N__10af7698_4_k_cu_59c9cf1826pack_bmnq_to_bq_f64_kernelEPKdliiiPd_param_0,
	.param .u64 _ZN36_GLOBAL__N__10af7698_4_k_cu_59c9cf1826pack_bmnq_to_bq_f64_kernelEPKdliiiPd_param_1,
	.param .u32 _ZN36_GLOBAL__N__10af7698_4_k_cu_59c9cf1826pack_bmnq_to_bq_f64_kernelEPKdliiiPd_param_2,
	.param .u32 _ZN36_GLOBAL__N__10af7698_4_k_cu_59c9cf1826pack_bmnq_to_bq_f64_kernelEPKdliiiPd_param_3,
	.param .u32 _ZN36_GLOBAL__N__10af7698_4_k_cu_59c9cf1826pack_bmnq_to_bq_f64_kernelEPKdliiiPd_param_4,
	.param .u64 .ptr .align 1 _ZN36_GLOBAL__N__10af7698_4_k_cu_59c9cf1826pack_bmnq_to_bq_f64_kernelEPKdliiiPd_param_5
)
{
	.reg .pred 	%p<25>;
	.reg .b32 	%r<32>;
	.reg .b64 	%rd<45>;
	.reg .b64 	%fd<9>;
	// demoted variable
	.shared .align 8 .b8 _ZZN36_GLOBAL__N__10af7698_4_k_cu_59c9cf1826pack_bmnq_to_bq_f64_kernelEPKdliiiPdE4tile[8448];
	ld.param.u64 	%rd11, [_ZN36_GLOBAL__N__10af7698_4_k_cu_59c9cf1826pack_bmnq_to_bq_f64_kernelEPKdliiiPd_param_0];
	ld.param.u64 	%rd12, [_ZN36_GLOBAL__N__10af7698_4_k_cu_59c9cf1826pack_bmnq_to_bq_f64_kernelEPKdliiiPd_param_1];
	ld.param.s32 	%rd3, [_ZN36_GLOBAL__N__10af7698_4_k_cu_59c9cf1826pack_bmnq_to_bq_f64_kernelEPKdliiiPd_param_2];
	ld.param.u32 	%r14, [_ZN36_GLOBAL__N__10af7698_4_k_cu_59c9cf1826pack_bmnq_to_bq_f64_kernelEPKdliiiPd_param_3];
	ld.param.u32 	%r13, [_ZN36_GLOBAL__N__10af7698_4_k_cu_59c9cf1826pack_bmnq_to_bq_f64_kernelEPKdliiiPd_param_4];
	ld.param.u64 	%rd13, [_ZN36_GLOBAL__N__10af7698_4_k_cu_59c9cf1826pack_bmnq_to_bq_f64_kernelEPKdliiiPd_param_5];
	cvta.to.global.u64 	%rd1, %rd11;
	cvta.to.global.u64 	%rd2, %rd13;
	mov.u32 	%r15, %ctaid.x;
	shl.b32 	%r1, %r15, 5;
	mov.u32 	%r2, %tid.x;
	add.s32 	%r3, %r1, %r2;
	mov.u32 	%r16, %ctaid.y;
	shl.b32 	%r4, %r16, 5;
	mov.u32 	%r5, %tid.y;
	add.s32 	%r17, %r4, %r5;
	setp.ge.s32 	%p1, %r3, %r13;
	add.s32 	%r19, %r14, %r3;
	cvt.s64.s32 	%rd4, %r19;
	shl.b32 	%r20, %r2, 3;
	mov.u32 	%r21, _ZZN36_GLOBAL__N__10af7698_4_k_cu_59c9cf1826pack_bmnq_to_bq_f64_kernelEPKdliiiPdE4tile;
	add.s32 	%r6, %r21, %r20;
	cvt.u64.u32 	%rd5, %r17;
	setp.le.s64 	%p2, %rd12, %rd5;
	mad.lo.s32 	%r7, %r5, 264, %r6;
	or.pred  	%p3, %p1, %p2;
	@%p3 bra 	$L__BB1_2;
	mad.lo.s64 	%rd14, %rd5, %rd3, %rd4;
	shl.b64 	%rd15, %rd14, 3;
	add.s64 	%rd16, %rd1, %rd15;
	ld.global.nc.f64 	%fd1, [%rd16];
	st.shared.f64 	[%r7], %fd1;
$L__BB1_2:
	cvt.u32.u64 	%r22, %rd5;
	setp.ge.s32 	%p4, %r3, %r13;
	add.s32 	%r23, %r22, 8;
	cvt.u64.u32 	%rd6, %r23;
	setp.le.s64 	%p5, %rd12, %rd6;
	or.pred  	%p6, %p4, %p5;
	@%p6 bra 	$L__BB1_4;
	mad.lo.s64 	%rd18, %rd6, %rd3, %rd4;
	shl.b64 	%rd19, %rd18, 3;
	add.s64 	%rd20, %rd1, %rd19;
	ld.global.nc.f64 	%fd2, [%rd20];
	st.shared.f64 	[%r7+2112], %fd2;
$L__BB1_4:
	setp.ge.s32 	%p7, %r3, %r13;
	add.s32 	%r25, %r22, 16;
	cvt.u64.u32 	%rd7, %r25;
	setp.le.s64 	%p8, %rd12, %rd7;
	or.pred  	%p9, %p7, %p8;
	@%p9 bra 	$L__BB1_6;
	mad.lo.s64 	%rd22, %rd7, %rd3, %rd4;
	shl.b64 	%rd23, %rd22, 3;
	add.s64 	%rd24, %rd1, %rd23;
	ld.global.nc.f64 	%fd3, [%rd24];
	st.shared.f64 	[%r7+4224], %fd3;
$L__BB1_6:
	setp.ge.s32 	%p10, %r3, %r13;
	add.s32 	%r27, %r22, 24;
	cvt.u64.u32 	%rd8, %r27;
	setp.le.s64 	%p11, %rd12, %rd8;
	or.pred  	%p12, %p10, %p11;
	@%p12 bra 	$L__BB1_8;
	mad.lo.s64 	%rd26, %rd8, %rd3, %rd4;
	shl.b64 	%rd27, %rd26, 3;
	add.s64 	%rd28, %rd1, %rd27;
	ld.global.nc.f64 	%fd4, [%rd28];
	st.shared.f64 	[%r7+6336], %fd4;
$L__BB1_8:
	bar.sync 	0;
	add.s32 	%r28, %r4, %r2;
	add.s32 	%r8, %r1, %r5;
	cvt.u64.u32 	%rd9, %r28;
	setp.le.s64 	%p13, %rd12, %rd9;
	shl.b32 	%r29, %r2, 8;
	add.s32 	%r30, %r6, %r29;
	setp.ge.s32 	%p14, %r8, %r13;
	shl.b32 	%r31, %r5, 3;
	add.s32 	%r9, %r30, %r31;
	or.pred  	%p15, %p13, %p14;
	@%p15 bra 	$L__BB1_10;
	ld.shared.f64 	%fd5, [%r9];
	cvt.s64.s32 	%rd29, %r8;
	mad.lo.s64 	%rd30, %rd12, %rd29, %rd9;
	shl.b64 	%rd31, %rd30, 3;
	add.s64 	%rd32, %rd2, %rd31;
	st.global.f64 	[%rd32], %fd5;
$L__BB1_10:
	setp.le.s64 	%p16, %rd12, %rd9;
	add.s32 	%r10, %r8, 8;
	setp.ge.s32 	%p17, %r10, %r13;
	or.pred  	%p18, %p16, %p17;
	@%p18 bra 	$L__BB1_12;
	ld.shared.f64 	%fd6, [%r9+64];
	cvt.s64.s32 	%rd33, %r10;
	mad.lo.s64 	%rd34, %rd12, %rd33, %rd9;
	shl.b64 	%rd35, %rd34, 3;
	add.s64 	%rd36, %rd2, %rd35;
	st.global.f64 	[%rd36], %fd6;
$L__BB1_12:
	setp.le.s64 	%p19, %rd12, %rd9;
	add.s32 	%r11, %r8, 16;
	setp.ge.s32 	%p20, %r11, %r13;
	or.pred  	%p21, %p19, %p20;
	@%p21 bra 	$L__BB1_14;
	ld.shared.f64 	%fd7, [%r9+128];
	cvt.s64.s32 	%rd37, %r11;
	mad.lo.s64 	%rd38, %rd12, %rd37, %rd9;
	shl.b64 	%rd39, %rd38, 3;
	add.s64 	%rd40, %rd2, %rd39;
	st.global.f64 	[%rd40], %fd7;
$L__BB1_14:
	setp.le.s64 	%p22, %rd12, %rd9;
	add.s32 	%r12, %r8, 24;
	setp.ge.s32 	%p23, %r12, %r13;
	or.pred  	%p24, %p22, %p23;
	@%p24 bra 	$L__BB1_16;
	ld.shared.f64 	%fd8, [%r9+192];
	cvt.s64.s32 	%rd41, %r12;
	mad.lo.s64 	%rd42, %rd12, %rd41, %rd9;
	shl.b64 	%rd43, %rd42, 3;
	add.s64 	%rd44, %rd2, %rd43;
	st.global.f64 	[%rd44], %fd8;
$L__BB1_16:
	ret;

}


// ===== COMPILED SASS (sm_100) =====

	.target	sm_100

	.elftype	@"ET_EXEC"


//--------------------- .note.nv.tkinfo           --------------------------
	.section	.note.nv.tkinfo,"",@"SHT_NOTE"
	.sectionflags	@"SHF_NOTE_NV_TKINFO"
	.tkinfo
        /*0018*/ 	.word	0x00000002
        /*0030*/ 	.string	""
        /*0030*/ 	.string	"ptxas"
        /*0030*/ 	.string	"Cuda compilation tools, release 13.0, V13.0.88"
        /*0030*/ 	.string	"Build cuda_13.0.r13.0/compiler.36424714_0"
        /*0030*/ 	.string	"-arch sm_100 -m 64 "



//--------------------- .note.nv.cuinfo           --------------------------
	.section	.note.nv.cuinfo,"",@"SHT_NOTE"
	.sectionflags	@"SHF_NOTE_NV_CUINFO"
        /*0018*/ 	.short	0x0002
        /*001a*/ 	.short	0x0064
        /*001c*/ 	.short	0x0082
	.zero		2


//--------------------- .nv.info                  --------------------------
	.section	.nv.info,"",@"SHT_CUDA_INFO"
	.align	4


	//----- nvinfo : EIATTR_REGCOUNT
	.align		4
        /*0000*/ 	.byte	0x04, 0x2f
        /*0002*/ 	.short	(.L_1 - .L_0)
	.align		4
.L_0:
        /*0004*/ 	.word	index@(_ZN36_GLOBAL__N__10af7698_4_k_cu_59c9cf1832fill_lower_from_upper_f64_kernelEPdi)
        /*0008*/ 	.word	0x0000000c


	//----- nvinfo : EIATTR_FRAME_SIZE
	.align		4
.L_1:
        /*000c*/ 	.byte	0x04, 0x11
        /*000e*/ 	.short	(.L_3 - .L_2)
	.align		4
.L_2:
        /*0010*/ 	.word	index@(_ZN36_GLOBAL__N__10af7698_4_k_cu_59c9cf1832fill_lower_from_upper_f64_kernelEPdi)
        /*0014*/ 	.word	0x00000000


	//----- nvinfo : EIATTR_REGCOUNT
	.align		4
.L_3:
        /*0018*/ 	.byte	0x04, 0x2f
        /*001a*/ 	.short	(.L_5 - .L_4)
	.align		4
.L_4:
        /*001c*/ 	.word	index@(_ZN36_GLOBAL__N__10af7698_4_k_cu_59c9cf1826pack_bmnq_to_bq_f64_kernelEPKdliiiPd)
        /*0020*/ 	.word	0x0000001a


	//----- nvinfo : EIATTR_FRAME_SIZE
	.align		4
.L_5:
        /*0024*/ 	.byte	0x04, 0x11
        /*0026*/ 	.short	(.L_7 - .L_6)
	.align		4
.L_6:
        /*0028*/ 	.word	index@(_ZN36_GLOBAL__N__10af7698_4_k_cu_59c9cf1826pack_bmnq_to_bq_f64_kernelEPKdliiiPd)
        /*002c*/ 	.word	0x00000000


	//----- nvinfo : EIATTR_MIN_STACK_SIZE
	.align		4
.L_7:
        /*0030*/ 	.byte	0x04, 0x12
        /*0032*/ 	.short	(.L_9 - .L_8)
	.align		4
.L_8:
        /*0034*/ 	.word	index@(_ZN36_GLOBAL__N__10af7698_4_k_cu_59c9cf1826pack_bmnq_to_bq_f64_kernelEPKdliiiPd)
        /*0038*/ 	.word	0x00000000


	//----- nvinfo : EIATTR_MIN_STACK_SIZE
	.align		4
.L_9:
        /*003c*/ 	.byte	0x04, 0x12
        /*003e*/ 	.short	(.L_11 - .L_10)
	.align		4
.L_10:
        /*0040*/ 	.word	index@(_ZN36_GLOBAL__N__10af7698_4_k_cu_59c9cf1832fill_lower_from_upper_f64_kernelEPdi)
        /*0044*/ 	.word	0x00000000
.L_11:


//--------------------- .nv.compat                --------------------------
	.section	.nv.compat,"",@"SHT_CUDA_COMPAT_INFO"
	.align	4
        /*0000*/ 	.byte	0x02, 0x09, 0x00, 0x00, 0x02, 0x02, 0x01, 0x00, 0x02, 0x05, 0x05, 0x00, 0x03, 0x07, 0x01, 0x01
        /*0010*/ 	.byte	0x02, 0x03, 0x00, 0x00, 0x02, 0x06, 0x01, 0x00, 0x04, 0x0b, 0x08, 0x00, 0x09, 0x00, 0x00, 0x00
        /*0020*/ 	.byte	0x00, 0x00, 0x00, 0x00


//--------------------- .nv.info._ZN36_GLOBAL__N__10af7698_4_k_cu_59c9cf1826pack_bmnq_to_bq_f64_kernelEPKdliiiPd --------------------------
	.section	.nv.info._ZN36_GLOBAL__N__10af7698_4_k_cu_59c9cf1826pack_bmnq_to_bq_f64_kernelEPKdliiiPd,"",@"SHT_CUDA_INFO"
	.sectionflags	@""
	.align	4


	//----- nvinfo : EIATTR_CUDA_API_VERSION
	.align		4
        /*0000*/ 	.byte	0x04, 0x37
        /*0002*/ 	.short	(.L_13 - .L_12)
.L_12:
        /*0004*/ 	.word	0x00000082


	//----- nvinfo : EIATTR_KPARAM_INFO
	.align		4
.L_13:
        /*0008*/ 	.byte	0x04, 0x17
        /*000a*/ 	.short	(.L_15 - .L_14)
.L_14:
        /*000c*/ 	.word	0x00000000
        /*0010*/ 	.short	0x0005
        /*0012*/ 	.short	0x0020
        /*0014*/ 	.byte	0x00, 0xf5, 0x21, 0x00


	//----- nvinfo : EIATTR_KPARAM_INFO
	.align		4
.L_15:
        /*0018*/ 	.byte	0x04, 0x17
        /*001a*/ 	.short	(.L_17 - .L_16)
.L_16:
        /*001c*/ 	.word	0x00000000
        /*0020*/ 	.short	0x0004
        /*0022*/ 	.short	0x0018
        /*0024*/ 	.byte	0x00, 0xf0, 0x11, 0x00


	//----- nvinfo : EIATTR_KPARAM_INFO
	.align		4
.L_17:
        /*0028*/ 	.byte	0x04, 0x17
        /*002a*/ 	.short	(.L_19 - .L_18)
.L_18:
        /*002c*/ 	.word	0x00000000
        /*0030*/ 	.short	0x0003
        /*0032*/ 	.short	0x0014
        /*0034*/ 	.byte	0x00, 0xf0, 0x11, 0x00


	//----- nvinfo : EIATTR_KPARAM_INFO
	.align		4
.L_19:
        /*0038*/ 	.byte	0x04, 0x17
        /*003a*/ 	.short	(.L_21 - .L_20)
.L_20:
        /*003c*/ 	.word	0x00000000
        /*0040*/ 	.short	0x0002
        /*0042*/ 	.short	0x0010
        /*0044*/ 	.byte	0x00, 0xf0, 0x11, 0x00


	//----- nvinfo : EIATTR_KPARAM_INFO
	.align		4
.L_21:
        /*0048*/ 	.byte	0x04, 0x17
        /*004a*/ 	.short	(.L_23 - .L_22)
.L_22:
        /*004c*/ 	.word	0x00000000
        /*0050*/ 	.short	0x0001
        /*0052*/ 	.short	0x0008
        /*0054*/ 	.byte	0x00, 0xf0, 0x21, 0x00


	//----- nvinfo : EIATTR_KPARAM_INFO
	.align		4
.L_23:
        /*0058*/ 	.byte	0x04, 0x17
        /*005a*/ 	.short	(.L_25 - .L_24)
.L_24:
        /*005c*/ 	.word	0x00000000
        /*0060*/ 	.short	0x0000
        /*0062*/ 	.short	0x0000
        /*0064*/ 	.byte	0x00, 0xf5, 0x21, 0x00


	//----- nvinfo : EIATTR_SPARSE_MMA_MASK
	.align		4
.L_25:
        /*0068*/ 	.byte	0x03, 0x50
        /*006a*/ 	.short	0x0000


	//----- nvinfo : EIATTR_MAXREG_COUNT
	.align		4
        /*006c*/ 	.byte	0x03, 0x1b
        /*006e*/ 	.short	0x00ff


	//----- nvinfo : EIATTR_NUM_BARRIERS
	.align		4
        /*0070*/ 	.byte	0x02, 0x4c
        /*0072*/ 	.byte	0x01
	.zero		1


	//----- nvinfo : EIATTR_MERCURY_ISA_VERSION
	.align		4
        /*0074*/ 	.byte	0x03, 0x5f
        /*0076*/ 	.short	0x0101


	//----- nvinfo : EIATTR_VRC_CTA_INIT_COUNT
	.align		4
        /*0078*/ 	.byte	0x02, 0x4a
	.zero		1
	.zero		1


	//----- nvinfo : EIATTR_EXIT_INSTR_OFFSETS
	.align		4
        /*007c*/ 	.byte	0x04, 0x1c
        /*007e*/ 	.short	(.L_27 - .L_26)


	//   ....[0]....
.L_26:
        /*0080*/ 	.word	0x000007f0


	//   ....[1]....
        /*0084*/ 	.word	0x000008c0


	//----- nvinfo : EIATTR_CRS_STACK_SIZE
	.align		4
.L_27:
        /*0088*/ 	.byte	0x04, 0x1e
        /*008a*/ 	.short	(.L_29 - .L_28)
.L_28:
        /*008c*/ 	.word	0x00000000


	//----- nvinfo : EIATTR_CBANK_PARAM_SIZE
	.align		4
.L_29:
        /*0090*/ 	.byte	0x03, 0x19
        /*0092*/ 	.short	0x0028


	//----- nvinfo : EIATTR_PARAM_CBANK
	.align		4
        /*0094*/ 	.byte	0x04, 0x0a
        /*0096*/ 	.short	(.L_31 - .L_30)
	.align		4
.L_30:
        /*0098*/ 	.word	index@(.nv.constant0._ZN36_GLOBAL__N__10af7698_4_k_cu_59c9cf1826pack_bmnq_to_bq_f64_kernelEPKdliiiPd)
        /*009c*/ 	.short	0x0380
        /*009e*/ 	.short	0x0028


	//----- nvinfo : EIATTR_SW_WAR
	.align		4
.L_31:
        /*00a0*/ 	.byte	0x04, 0x36
        /*00a2*/ 	.short	(.L_33 - .L_32)
.L_32:
        /*00a4*/ 	.word	0x00000008
.L_33:


//--------------------- .nv.info._ZN36_GLOBAL__N__10af7698_4_k_cu_59c9cf1832fill_lower_from_upper_f64_kernelEPdi --------------------------
	.section	.nv.info._ZN36_GLOBAL__N__10af7698_4_k_cu_59c9cf1832fill_lower_from_upper_f64_kernelEPdi,"",@"SHT_CUDA_INFO"
	.sectionflags	@""
	.align	4


	//----- nvinfo : EIATTR_CUDA_API_VERSION
	.align		4
        /*0000*/ 	.byte	0x04, 0x37
        /*0002*/ 	.short	(.L_35 - .L_34)
.L_34:
        /*0004*/ 	.word	0x00000082


	//----- nvinfo : EIATTR_KPARAM_INFO
	.align		4
.L_35:
        /*0008*/ 	.byte	0x04, 0x17
        /*000a*/ 	.short	(.L_37 - .L_36)
.L_36:
        /*000c*/ 	.word	0x00000000
        /*0010*/ 	.short	0x0001
        /*0012*/ 	.short	0x0008
        /*0014*/ 	.byte	0x00, 0xf0, 0x11, 0x00


	//----- nvinfo : EIATTR_KPARAM_INFO
	.align		4
.L_37:
        /*0018*/ 	.byte	0x04, 0x17
        /*001a*/ 	.short	(.L_39 - .L_38)
.L_38:
        /*001c*/ 	.word	0x00000000
        /*0020*/ 	.short	0x0000
        /*0022*/ 	.short	0x0000
        /*0024*/ 	.byte	0x00, 0xf5, 0x21, 0x00


	//----- nvinfo : EIATTR_SPARSE_MMA_MASK
	.align		4
.L_39:
        /*0028*/ 	.byte	0x03, 0x50
        /*002a*/ 	.short	0x0000


	//----- nvinfo : EIATTR_MAXREG_COUNT
	.align		4
        /*002c*/ 	.byte	0x03, 0x1b
        /*002e*/ 	.short	0x00ff


	//----- nvinfo : EIATTR_MERCURY_ISA_VERSION
	.align		4
        /*0030*/ 	.byte	0x03, 0x5f
        /*0032*/ 	.short	0x0101


	//----- nvinfo : EIATTR_VRC_CTA_INIT_COUNT
	.align		4
        /*0034*/ 	.byte	0x02, 0x4a
	.zero		1
	.zero		1


	//----- nvinfo : EIATTR_EXIT_INSTR_OFFSETS
	.align		4
        /*0038*/ 	.byte	0x04, 0x1c
        /*003a*/ 	.short	(.L_41 - .L_40)


	//   ....[0]....
.L_40:
        /*003c*/ 	.word	0x000000d0


	//   ....[1]....
        /*0040*/ 	.word	0x000001b0


	//----- nvinfo : EIATTR_CBANK_PARAM_SIZE
	.align		4
.L_41:
        /*0044*/ 	.byte	0x03, 0x19
        /*0046*/ 	.short	0x000c


	//----- nvinfo : EIATTR_PARAM_CBANK
	.align		4
        /*0048*/ 	.byte	0x04, 0x0a
        /*004a*/ 	.short	(.L_43 - .L_42)
	.align		4
.L_42:
        /*004c*/ 	.word	index@(.nv.constant0._ZN36_GLOBAL__N__10af7698_4_k_cu_59c9cf1832fill_lower_from_upper_f64_kernelEPdi)
        /*0050*/ 	.short	0x0380
        /*0052*/ 	.short	0x000c


	//----- nvinfo : EIATTR_SW_WAR
	.align		4
.L_43:
        /*0054*/ 	.byte	0x04, 0x36
        /*0056*/ 	.short	(.L_45 - .L_44)
.L_44:
        /*0058*/ 	.word	0x00000008
.L_45:


//--------------------- .nv.callgraph             --------------------------
	.section	.nv.callgraph,"",@"SHT_CUDA_CALLGRAPH"
	.align	4
	.sectionentsize	8
	.align		4
        /*0000*/ 	.word	0x00000000
	.align		4
        /*0004*/ 	.word	0xffffffff
	.align		4
        /*0008*/ 	.word	0x00000000
	.align		4
        /*000c*/ 	.word	0xfffffffe
	.align		4
        /*0010*/ 	.word	0x00000000
	.align		4
        /*0014*/ 	.word	0xfffffffd
	.align		4
        /*0018*/ 	.word	0x00000000
	.align		4
        /*001c*/ 	.word	0xfffffffc


//--------------------- .text._ZN36_GLOBAL__N__10af7698_4_k_cu_59c9cf1826pack_bmnq_to_bq_f64_kernelEPKdliiiPd --------------------------
	.section	.text._ZN36_GLOBAL__N__10af7698_4_k_cu_59c9cf1826pack_bmnq_to_bq_f64_kernelEPKdliiiPd,"ax",@progbits
	.align	128
.text._ZN36_GLOBAL__N__10af7698_4_k_cu_59c9cf1826pack_bmnq_to_bq_f64_kernelEPKdliiiPd:
        .type           _ZN36_GLOBAL__N__10af7698_4_k_cu_59c9cf1826pack_bmnq_to_bq_f64_kernelEPKdliiiPd,@function
        .size           _ZN36_GLOBAL__N__10af7698_4_k_cu_59c9cf1826pack_bmnq_to_bq_f64_kernelEPKdliiiPd,(.L_x_8 - _ZN36_GLOBAL__N__10af7698_4_k_cu_59c9cf1826pack_bmnq_to_bq_f64_kernelEPKdliiiPd)
        .other          _ZN36_GLOBAL__N__10af7698_4_k_cu_59c9cf1826pack_bmnq_to_bq_f64_kernelEPKdliiiPd,@"STO_CUDA_ENTRY STV_DEFAULT"
_ZN36_GLOBAL__N__10af7698_4_k_cu_59c9cf1826pack_bmnq_to_bq_f64_kernelEPKdliiiPd:
[----:B------:R-:W-:Y:S01]  /*0000*/  LDC R1, c[0x0][0x37c] ;  /* 0x0000df00ff017b82 */ /* 0x000fe20000000800 */
[----:B------:R-:W0:Y:S01]  /*0010*/  S2R R19, SR_TID.Y ;  /* 0x0000000000137919 */ /* 0x000e220000002200 */
[----:B------:R-:W1:Y:S01]  /*0020*/  LDCU.64 UR10, c[0x0][0x388] ;  /* 0x00007100ff0a77ac */ /* 0x000e620008000a00 */
[----:B------:R-:W0:Y:S01]  /*0030*/  S2R R0, SR_CTAID.Y ;  /* 0x0000000000007919 */ /* 0x000e220000002600 */
[----:B------:R-:W2:Y:S01]  /*0040*/  LDCU UR12, c[0x0][0x398] ;  /* 0x00007300ff0c77ac */ /* 0x000ea20008000800 */
[----:B------:R-:W3:Y:S01]  /*0050*/  S2R R16, SR_CTAID.X ;  /* 0x0000000000107919 */ /* 0x000ee20000002500 */
[----:B------:R-:W4:Y:S01]  /*0060*/  LDCU.64 UR8, c[0x0][0x390] ;  /* 0x00007200ff0877ac */ /* 0x000f220008000a00 */
[----:B------:R-:W3:Y:S01]  /*0070*/  S2R R17, SR_TID.X ;  /* 0x0000000000117919 */ /* 0x000ee20000002100 */
[----:B------:R-:W5:Y:S01]  /*0080*/  LDCU.64 UR6, c[0x0][0x358] ;  /* 0x00006b00ff0677ac */ /* 0x000f620008000a00 */
[----:B----4-:R-:W-:Y:S01]  /*0090*/  USHF.R.S32.HI UR4, URZ, 0x1f, UR8 ;  /* 0x0000001fff047899 */ /* 0x010fe20008011408 */
[----:B0-----:R-:W-:-:S04]  /*00a0*/  IMAD R21, R0, 0x20, R19 ;  /* 0x0000002000157824 */ /* 0x001fc800078e0213 */
[C---:B------:R-:W-:Y:S01]  /*00b0*/  VIADD R23, R21.reuse, 0x8 ;  /* 0x0000000815177836 */ /* 0x040fe20000000000 */
[C---:B-1----:R-:W-:Y:S01]  /*00c0*/  ISETP.GE.U32.AND P0, PT, R21.reuse, UR10, PT ;  /* 0x0000000a15007c0c */ /* 0x042fe2000bf06070 */
[----:B------:R-:W-:Y:S02]  /*00d0*/  VIADD R20, R21, 0x10 ;  /* 0x0000001015147836 */ /* 0x000fe40000000000 */
[----:B---3--:R-:W-:Y:S01]  /*00e0*/  IMAD R6, R16, 0x20, R17 ;  /* 0x0000002010067824 */ /* 0x008fe200078e0211 */
[----:B------:R-:W-:Y:S01]  /*00f0*/  ISETP.GE.U32.AND P3, PT, R23, UR10, PT ;  /* 0x0000000a17007c0c */ /* 0x000fe2000bf66070 */
[----:B------:R-:W-:Y:S01]  /*0100*/  VIADD R18, R21, 0x18 ;  /* 0x0000001815127836 */ /* 0x000fe20000000000 */
[----:B------:R-:W-:Y:S02]  /*0110*/  ISETP.GE.AND.EX P0, PT, RZ, UR11, PT, P0 ;  /* 0x0000000bff007c0c */ /* 0x000fe4000bf06300 */
[----:B------:R-:W-:Y:S02]  /*0120*/  ISETP.GE.AND.EX P3, PT, RZ, UR11, PT, P3 ;  /* 0x0000000bff007c0c */ /* 0x000fe4000bf66330 */
[----:B--2---:R-:W-:-:S02]  /*0130*/  ISETP.GE.OR P0, PT, R6, UR12, P0 ;  /* 0x0000000c06007c0c */ /* 0x004fc40008706670 */
[----:B------:R-:W-:Y:S02]  /*0140*/  ISETP.GE.OR P3, PT, R6, UR12, P3 ;  /* 0x0000000c06007c0c */ /* 0x000fe40009f66670 */
[----:B------:R-:W-:Y:S02]  /*0150*/  ISETP.GE.U32.AND P1, PT, R20, UR10, PT ;  /* 0x0000000a14007c0c */ /* 0x000fe4000bf26070 */
[----:B------:R-:W-:Y:S02]  /*0160*/  ISETP.GE.U32.AND P2, PT, R18, UR10, PT ;  /* 0x0000000a12007c0c */ /* 0x000fe4000bf46070 */
[----:B------:R-:W-:Y:S02]  /*0170*/  ISETP.GE.AND.EX P1, PT, RZ, UR11, PT, P1 ;  /* 0x0000000bff007c0c */ /* 0x000fe4000bf26310 */
[----:B------:R-:W-:Y:S02]  /*0180*/  ISETP.GE.AND.EX P2, PT, RZ, UR11, PT, P2 ;  /* 0x0000000bff007c0c */ /* 0x000fe4000bf46320 */
[C---:B------:R-:W-:Y:S01]  /*0190*/  ISETP.GE.OR P1, PT, R6.reuse, UR12, P1 ;  /* 0x0000000c06007c0c */ /* 0x040fe20008f26670 */
[----:B------:R-:W0:Y:S01]  /*01a0*/  @!P0 LDC.64 R2, c[0x0][0x380] ;  /* 0x0000e000ff028b82 */ /* 0x000e220000000a00 */
[C---:B------:R-:W-:Y:S01]  /*01b0*/  ISETP.GE.OR P2, PT, R6.reuse, UR12, P2 ;  /* 0x0000000c06007c0c */ /* 0x040fe20009746670 */
[----:B------:R-:W-:-:S04]  /*01c0*/  VIADD R6, R6, UR9 ;  /* 0x0000000906067c36 */ /* 0x000fc80008000000 */
[--C-:B------:R-:W-:Y:S01]  /*01d0*/  @!P3 IMAD.MOV.U32 R14, RZ, RZ, R6.reuse ;  /* 0x000000ffff0eb224 */ /* 0x100fe200078e0006 */
[--C-:B------:R-:W-:Y:S01]  /*01e0*/  SHF.R.S32.HI R7, RZ, 0x1f, R6.reuse ;  /* 0x0000001fff077819 */ /* 0x100fe20000011406 */
[----:B------:R-:W1:Y:S03]  /*01f0*/  @!P3 LDC.64 R4, c[0x0][0x380] ;  /* 0x0000e000ff04bb82 */ /* 0x000e660000000a00 */
[----:B------:R-:W-:Y:S01]  /*0200*/  @!P3 MOV R15, R7 ;  /* 0x00000007000fb202 */ /* 0x000fe20000000f00 */
[----:B------:R-:W-:-:S04]  /*0210*/  @!P0 IMAD.WIDE.U32 R8, R21, UR8, R6 ;  /* 0x0000000815088c25 */ /* 0x000fc8000f8e0006 */
[----:B------:R-:W2:Y:S01]  /*0220*/  @!P1 LDC.64 R10, c[0x0][0x380] ;  /* 0x0000e000ff0a9b82 */ /* 0x000ea20000000a00 */
[----:B------:R-:W-:-:S04]  /*0230*/  @!P3 IMAD.WIDE.U32 R14, R23, UR8, R14 ;  /* 0x00000008170ebc25 */ /* 0x000fc8000f8e000e */
[----:B------:R-:W-:Y:S02]  /*0240*/  @!P3 IMAD R23, R23, UR4, R15 ;  /* 0x000000041717bc24 */ /* 0x000fe4000f8e020f */
[----:B------:R-:W-:Y:S01]  /*0250*/  @!P0 IMAD R21, R21, UR4, R9 ;  /* 0x0000000415158c24 */ /* 0x000fe2000f8e0209 */
[----:B------:R-:W3:Y:S01]  /*0260*/  @!P2 LDC.64 R12, c[0x0][0x380] ;  /* 0x0000e000ff0cab82 */ /* 0x000ee20000000a00 */
[----:B0-----:R-:W-:Y:S01]  /*0270*/  @!P0 LEA R2, P4, R8, R2, 0x3 ;  /* 0x0000000208028211 */ /* 0x001fe200078818ff */
[----:B------:R-:W-:-:S03]  /*0280*/  @!P2 IMAD.MOV.U32 R9, RZ, RZ, R7 ;  /* 0x000000ffff09a224 */ /* 0x000fc600078e0007 */
[----:B------:R-:W-:Y:S01]  /*0290*/  @!P0 LEA.HI.X R3, R8, R3, R21, 0x3, P4 ;  /* 0x0000000308038211 */ /* 0x000fe200020f1c15 */
[--C-:B------:R-:W-:Y:S01]  /*02a0*/  @!P2 IMAD.MOV.U32 R8, RZ, RZ, R6.reuse ;  /* 0x000000ffff08a224 */ /* 0x100fe200078e0006 */
[----:B-1----:R-:W-:Y:S01]  /*02b0*/  @!P3 LEA R4, P5, R14, R4, 0x3 ;  /* 0x000000040e04b211 */ /* 0x002fe200078a18ff */
[----:B------:R-:W-:-:S03]  /*02c0*/  @!P1 IMAD.WIDE.U32 R6, R20, UR8, R6 ;  /* 0x0000000814069c25 */ /* 0x000fc6000f8e0006 */
[----:B-----5:R-:W4:Y:S01]  /*02d0*/  @!P0 LDG.E.64.CONSTANT R2, desc[UR6][R2.64] ;  /* 0x0000000602028981 */ /* 0x020f22000c1e9b00 */
[----:B------:R-:W-:Y:S01]  /*02e0*/  @!P3 LEA.HI.X R5, R14, R5, R23, 0x3, P5 ;  /* 0x000000050e05b211 */ /* 0x000fe200028f1c17 */
[----:B------:R-:W-:-:S05]  /*02f0*/  @!P2 IMAD.WIDE.U32 R8, R18, UR8, R8 ;  /* 0x000000081208ac25 */ /* 0x000fca000f8e0008 */
[----:B------:R-:W5:Y:S01]  /*0300*/  @!P3 LDG.E.64.CONSTANT R4, desc[UR6][R4.64] ;  /* 0x000000060404b981 */ /* 0x000f62000c1e9b00 */
[----:B------:R-:W-:Y:S01]  /*0310*/  @!P1 IMAD R20, R20, UR4, R7 ;  /* 0x0000000414149c24 */ /* 0x000fe2000f8e0207 */
[----:B--2---:R-:W-:Y:S01]  /*0320*/  @!P1 LEA R10, P4, R6, R10, 0x3 ;  /* 0x0000000a060a9211 */ /* 0x004fe200078818ff */
[----:B------:R-:W-:Y:S01]  /*0330*/  @!P2 IMAD R18, R18, UR4, R9 ;  /* 0x000000041212ac24 */ /* 0x000fe2000f8e0209 */
[----:B---3--:R-:W-:Y:S02]  /*0340*/  @!P2 LEA R12, P5, R8, R12, 0x3 ;  /* 0x0000000c080ca211 */ /* 0x008fe400078a18ff */
[----:B------:R-:W-:Y:S02]  /*0350*/  @!P1 LEA.HI.X R11, R6, R11, R20, 0x3, P4 ;  /* 0x0000000b060b9211 */ /* 0x000fe400020f1c14 */
[----:B------:R-:W-:-:S04]  /*0360*/  @!P2 LEA.HI.X R13, R8, R13, R18, 0x3, P5 ;  /* 0x0000000d080da211 */ /* 0x000fc800028f1c12 */
[----:B------:R-:W2:Y:S04]  /*0370*/  @!P1 LDG.E.64.CONSTANT R10, desc[UR6][R10.64] ;  /* 0x000000060a0a9981 */ /* 0x000ea8000c1e9b00 */
[----:B------:R-:W3:Y:S01]  /*0380*/  @!P2 LDG.E.64.CONSTANT R12, desc[UR6][R12.64] ;  /* 0x000000060c0ca981 */ /* 0x000ee2000c1e9b00 */
[----:B------:R-:W0:Y:S01]  /*0390*/  S2UR UR5, SR_CgaCtaId ;  /* 0x00000000000579c3 */ /* 0x000e220000008800 */
[----:B------:R-:W-:Y:S01]  /*03a0*/  UMOV UR4, 0x400 ;  /* 0x0000040000047882 */ /* 0x000fe20000000000 */
[----:B------:R-:W-:Y:S02]  /*03b0*/  IMAD R15, R16, 0x20, R19 ;  /* 0x00000020100f7824 */ /* 0x000fe400078e0213 */
[----:B------:R-:W-:-:S03]  /*03c0*/  IMAD R6, R0, 0x20, R17 ;  /* 0x0000002000067824 */ /* 0x000fc600078e0211 */
[----:B------:R-:W-:Y:S01]  /*03d0*/  ISETP.GE.AND P5, PT, R15, UR12, PT ;  /* 0x0000000c0f007c0c */ /* 0x000fe2000bfa6270 */
[----:B0-----:R-:W-:-:S06]  /*03e0*/  ULEA UR4, UR5, UR4, 0x18 ;  /* 0x0000000405047291 */ /* 0x001fcc000f8ec0ff */
[----:B------:R-:W-:-:S05]  /*03f0*/  LEA R8, R17, UR4, 0x3 ;  /* 0x0000000411087c11 */ /* 0x000fca000f8e18ff */
[--C-:B------:R-:W-:Y:S02]  /*0400*/  IMAD R7, R19, 0x108, R8.reuse ;  /* 0x0000010813077824 */ /* 0x100fe400078e0208 */
[----:B------:R-:W-:Y:S01]  /*0410*/  IMAD R14, R17, 0x100, R8 ;  /* 0x00000100110e7824 */ /* 0x000fe200078e0208 */
[C---:B------:R-:W-:Y:S01]  /*0420*/  IADD3 R9, PT, PT, R15.reuse, 0x8, RZ ;  /* 0x000000080f097810 */ /* 0x040fe20007ffe0ff */
[C---:B------:R-:W-:Y:S02]  /*0430*/  VIADD R8, R15.reuse, 0x10 ;  /* 0x000000100f087836 */ /* 0x040fe40000000000 */
[----:B------:R-:W-:Y:S01]  /*0440*/  VIADD R0, R15, 0x18 ;  /* 0x000000180f007836 */ /* 0x000fe20000000000 */
[----:B------:R-:W-:Y:S02]  /*0450*/  BSSY.RECONVERGENT B0, `(.L_x_0) ;  /* 0x000001b000007945 */ /* 0x000fe40003800200 */
[----:B------:R-:W-:Y:S02]  /*0460*/  ISETP.GE.AND P6, PT, R8, UR12, PT ;  /* 0x0000000c08007c0c */ /* 0x000fe4000bfc6270 */
[----:B------:R-:W-:Y:S01]  /*0470*/  ISETP.GE.AND P4, PT, R0, UR12, PT ;  /* 0x0000000c00007c0c */ /* 0x000fe2000bf86270 */
[----:B------:R-:W-:Y:S01]  /*0480*/  IMAD R19, R19, 0x8, R14 ;  /* 0x0000000813137824 */ /* 0x000fe200078e020e */
[----:B-----5:R0:W-:Y:S01]  /*0490*/  @!P3 STS.64 [R7+0x840], R4 ;  /* 0x000840040700b388 */ /* 0x0201e20000000a00 */
[----:B------:R-:W-:-:S04]  /*04a0*/  ISETP.GE.U32.AND P3, PT, R6, UR10, PT ;  /* 0x0000000a06007c0c */ /* 0x000fc8000bf66070 */
[----:B------:R-:W-:Y:S01]  /*04b0*/  ISETP.GE.OR.EX P5, PT, RZ, UR11, P5, P3 ;  /* 0x0000000bff007c0c */ /* 0x000fe2000afa6730 */
[----:B----4-:R0:W-:Y:S01]  /*04c0*/  @!P0 STS.64 [R7], R2 ;  /* 0x0000000207008388 */ /* 0x0101e20000000a00 */
[----:B------:R-:W-:Y:S02]  /*04d0*/  ISETP.GE.AND P0, PT, R9, UR12, PT ;  /* 0x0000000c09007c0c */ /* 0x000fe4000bf06270 */
[----:B------:R-:W-:Y:S01]  /*04e0*/  ISETP.GE.OR.EX P6, PT, RZ, UR11, P6, P3 ;  /* 0x0000000bff007c0c */ /* 0x000fe2000b7c6730 */
[----:B--2---:R0:W-:Y:S04]  /*04f0*/  @!P1 STS.64 [R7+0x1080], R10 ;  /* 0x0010800a07009388 */ /* 0x0041e80000000a00 */
[----:B---3--:R0:W-:Y:S01]  /*0500*/  @!P2 STS.64 [R7+0x18c0], R12 ;  /* 0x0018c00c0700a388 */ /* 0x0081e20000000a00 */
[----:B------:R-:W-:Y:S01]  /*0510*/  BAR.SYNC.DEFER_BLOCKING 0x0 ;  /* 0x0000000000007b1d */ /* 0x000fe20000010000 */
[----:B------:R-:W-:-:S02]  /*0520*/  ISETP.GE.OR.EX P0, PT, RZ, UR11, P0, P3 ;  /* 0x0000000bff007c0c */ /* 0x000fc40008706730 */
[----:B------:R-:W-:-:S03]  /*0530*/  ISETP.GE.OR.EX P4, PT, RZ, UR11, P4, P3 ;  /* 0x0000000bff007c0c */ /* 0x000fc6000a786730 */
[----:B------:R-:W-:Y:S10]  /*0540*/  @P5 BRA `(.L_x_1) ;  /* 0x00000000002c5947 */ /* 0x000ff40003800000 */
[----:B0-----:R-:W0:Y:S01]  /*0550*/  LDS.64 R2, [R19] ;  /* 0x0000000013027984 */ /* 0x001e220000000a00 */
[----:B------:R-:W1:Y:S01]  /*0560*/  LDCU.64 UR4, c[0x0][0x3a0] ;  /* 0x00007400ff0477ac */ /* 0x000e620008000a00 */
[----:B------:R-:W-:Y:S01]  /*0570*/  SHF.R.S32.HI R4, RZ, 0x1f, R15 ;  /* 0x0000001fff047819 */ /* 0x000fe2000001140f */
[----:B------:R-:W-:-:S04]  /*0580*/  IMAD.MOV.U32 R7, RZ, RZ, RZ ;  /* 0x000000ffff077224 */ /* 0x000fc800078e00ff */
[----:B------:R-:W-:Y:S02]  /*0590*/  IMAD R10, R4, UR10, RZ ;  /* 0x0000000a040a7c24 */ /* 0x000fe4000f8e02ff */
[----:B------:R-:W-:-:S04]  /*05a0*/  IMAD.WIDE.U32 R4, R15, UR10, R6 ;  /* 0x0000000a0f047c25 */ /* 0x000fc8000f8e0006 */
[----:B------:R-:W-:-:S04]  /*05b0*/  IMAD R15, R15, UR11, R10 ;  /* 0x0000000b0f0f7c24 */ /* 0x000fc8000f8e020a */
[----:B------:R-:W-:Y:S01]  /*05c0*/  IMAD.IADD R5, R5, 0x1, R15 ;  /* 0x0000000105057824 */ /* 0x000fe200078e020f */
[----:B-1----:R-:W-:-:S04]  /*05d0*/  LEA R10, P1, R4, UR4, 0x3 ;  /* 0x00000004040a7c11 */ /* 0x002fc8000f8218ff */
[----:B------:R-:W-:-:S05]  /*05e0*/  LEA.HI.X R11, R4, UR5, R5, 0x3, P1 ;  /* 0x00000005040b7c11 */ /* 0x000fca00088f1c05 */
[----:B0-----:R1:W-:Y:S04]  /*05f0*/  STG.E.64 desc[UR6][R10.64], R2 ;  /* 0x000000020a007986 */ /* 0x0013e8000c101b06 */
.L_x_1:
[----:B------:R-:W-:Y:S05]  /*0600*/  BSYNC.RECONVERGENT B0 ;  /* 0x0000000000007941 */ /* 0x000fea0003800200 */
.L_x_0:
[----:B------:R-:W-:Y:S04]  /*0610*/  BSSY.RECONVERGENT B0, `(.L_x_2) ;  /* 0x000000e000007945 */ /* 0x000fe80003800200 */
[----:B------:R-:W-:Y:S05]  /*0620*/  @P0 BRA `(.L_x_3) ;  /* 0x0000000000300947 */ /* 0x000fea0003800000 */
[----:B01----:R-:W0:Y:S01]  /*0630*/  LDS.64 R2, [R19+0x40] ;  /* 0x0000400013027984 */ /* 0x003e220000000a00 */
[----:B------:R-:W1:Y:S01]  /*0640*/  LDCU.64 UR4, c[0x0][0x3a0] ;  /* 0x00007400ff0477ac */ /* 0x000e620008000a00 */
[----:B------:R-:W-:Y:S01]  /*0650*/  SHF.R.S32.HI R4, RZ, 0x1f, R9 ;  /* 0x0000001fff047819 */ /* 0x000fe20000011409 */
[----:B------:R-:W-:-:S04]  /*0660*/  IMAD.MOV.U32 R5, RZ, RZ, RZ ;  /* 0x000000ffff057224 */ /* 0x000fc800078e00ff */
[----:B------:R-:W-:Y:S01]  /*0670*/  IMAD R10, R4, UR10, RZ ;  /* 0x0000000a040a7c24 */ /* 0x000fe2000f8e02ff */
[----:B------:R-:W-:-:S05]  /*0680*/  MOV R4, R6 ;  /* 0x0000000600047202 */ /* 0x000fca0000000f00 */
[----:B------:R-:W-:-:S04]  /*0690*/  IMAD.WIDE.U32 R4, R9, UR10, R4 ;  /* 0x0000000a09047c25 */ /* 0x000fc8000f8e0004 */
[----:B------:R-:W-:Y:S01]  /*06a0*/  IMAD R9, R9, UR11, R10 ;  /* 0x0000000b09097c24 */ /* 0x000fe2000f8e020a */
[----:B-1----:R-:W-:-:S03]  /*06b0*/  LEA R10, P0, R4, UR4, 0x3 ;  /* 0x00000004040a7c11 */ /* 0x002fc6000f8018ff */
[----:B------:R-:W-:-:S05]  /*06c0*/  IMAD.IADD R5, R5, 0x1, R9 ;  /* 0x0000000105057824 */ /* 0x000fca00078e0209 */
[----:B------:R-:W-:-:S05]  /*06d0*/  LEA.HI.X R11, R4, UR5, R5, 0x3, P0 ;  /* 0x00000005040b7c11 */ /* 0x000fca00080f1c05 */
[----:B0-----:R2:W-:Y:S02]  /*06e0*/  STG.E.64 desc[UR6][R10.64], R2 ;  /* 0x000000020a007986 */ /* 0x0015e4000c101b06 */
.L_x_3:
[----:B------:R-:W-:Y:S05]  /*06f0*/  BSYNC.RECONVERGENT B0 ;  /* 0x0000000000007941 */ /* 0x000fea0003800200 */
.L_x_2:
[----:B------:R-:W-:Y:S04]  /*0700*/  BSSY.RECONVERGENT B0, `(.L_x_4) ;  /* 0x000000e000007945 */ /* 0x000fe80003800200 */
[----:B------:R-:W-:Y:S05]  /*0710*/  @P6 BRA `(.L_x_5) ;  /* 0x0000000000306947 */ /* 0x000fea0003800000 */
[----:B012---:R-:W0:Y:S01]  /*0720*/  LDS.64 R2, [R19+0x80] ;  /* 0x0000800013027984 */ /* 0x007e220000000a00 */
[----:B------:R-:W1:Y:S01]  /*0730*/  LDCU.64 UR4, c[0x0][0x3a0] ;  /* 0x00007400ff0477ac */ /* 0x000e620008000a00 */
[----:B------:R-:W-:Y:S01]  /*0740*/  SHF.R.S32.HI R4, RZ, 0x1f, R8 ;  /* 0x0000001fff047819 */ /* 0x000fe20000011408 */
[----:B------:R-:W-:-:S04]  /*0750*/  IMAD.MOV.U32 R5, RZ, RZ, RZ ;  /* 0x000000ffff057224 */ /* 0x000fc800078e00ff */
[----:B------:R-:W-:Y:S02]  /*0760*/  IMAD R9, R4, UR10, RZ ;  /* 0x0000000a04097c24 */ /* 0x000fe4000f8e02ff */
[----:B------:R-:W-:Y:S02]  /*0770*/  IMAD.MOV.U32 R4, RZ, RZ, R6 ;  /* 0x000000ffff047224 */ /* 0x000fe400078e0006 */
[C---:B------:R-:W-:Y:S02]  /*0780*/  IMAD R9, R8.reuse, UR11, R9 ;  /* 0x0000000b08097c24 */ /* 0x040fe4000f8e0209 */
[----:B------:R-:W-:-:S05]  /*0790*/  IMAD.WIDE.U32 R4, R8, UR10, R4 ;  /* 0x0000000a08047c25 */ /* 0x000fca000f8e0004 */
[----:B------:R-:W-:Y:S02]  /*07a0*/  IADD3 R5, PT, PT, R5, R9, RZ ;  /* 0x0000000905057210 */ /* 0x000fe40007ffe0ff */
[----:B-1----:R-:W-:-:S04]  /*07b0*/  LEA R8, P0, R4, UR4, 0x3 ;  /* 0x0000000404087c11 */ /* 0x002fc8000f8018ff */
[----:B------:R-:W-:-:S05]  /*07c0*/  LEA.HI.X R9, R4, UR5, R5, 0x3, P0 ;  /* 0x0000000504097c11 */ /* 0x000fca00080f1c05 */
[----:B0-----:R3:W-:Y:S04]  /*07d0*/  STG.E.64 desc[UR6][R8.64], R2 ;  /* 0x0000000208007986 */ /* 0x0017e8000c101b06 */
.L_x_5:
[----:B------:R-:W-:Y:S05]  /*07e0*/  BSYNC.RECONVERGENT B0 ;  /* 0x0000000000007941 */ /* 0x000fea0003800200 */
.L_x_4:
[----:B------:R-:W-:Y:S05]  /*07f0*/  @P4 EXIT ;  /* 0x000000000000494d */ /* 0x000fea0003800000 */
[----:B0123--:R-:W0:Y:S01]  /*0800*/  LDS.64 R2, [R19+0xc0] ;  /* 0x0000c00013027984 */ /* 0x00fe220000000a00 */
[----:B------:R-:W1:Y:S01]  /*0810*/  LDCU.64 UR4, c[0x0][0x3a0] ;  /* 0x00007400ff0477ac */ /* 0x000e620008000a00 */
[----:B------:R-:W-:Y:S01]  /*0820*/  SHF.R.S32.HI R4, RZ, 0x1f, R0 ;  /* 0x0000001fff047819 */ /* 0x000fe20000011400 */
[----:B------:R-:W-:-:S04]  /*0830*/  IMAD.MOV.U32 R5, RZ, RZ, RZ ;  /* 0x000000ffff057224 */ /* 0x000fc800078e00ff */
[----:B------:R-:W-:Y:S02]  /*0840*/  IMAD R7, R4, UR10, RZ ;  /* 0x0000000a04077c24 */ /* 0x000fe4000f8e02ff */
[----:B------:R-:W-:Y:S02]  /*0850*/  IMAD.MOV.U32 R4, RZ, RZ, R6 ;  /* 0x000000ffff047224 */ /* 0x000fe400078e0006 */
[C---:B------:R-:W-:Y:S02]  /*0860*/  IMAD R7, R0.reuse, UR11, R7 ;  /* 0x0000000b00077c24 */ /* 0x040fe4000f8e0207 */
[----:B------:R-:W-:-:S04]  /*0870*/  IMAD.WIDE.U32 R4, R0, UR10, R4 ;  /* 0x0000000a00047c25 */ /* 0x000fc8000f8e0004 */
[----:B------:R-:W-:Y:S01]  /*0880*/  IMAD.IADD R5, R5, 0x1, R7 ;  /* 0x0000000105057824 */ /* 0x000fe200078e0207 */
[----:B-1----:R-:W-:-:S04]  /*0890*/  LEA R6, P0, R4, UR4, 0x3 ;  /* 0x0000000404067c11 */ /* 0x002fc8000f8018ff */
[----:B------:R-:W-:-:S05]  /*08a0*/  LEA.HI.X R7, R4, UR5, R5, 0x3, P0 ;  /* 0x0000000504077c11 */ /* 0x000fca00080f1c05 */
[----:B0-----:R-:W-:Y:S01]  /*08b0*/  STG.E.64 desc[UR6][R6.64], R2 ;  /* 0x0000000206007986 */ /* 0x001fe2000c101b06 */
[----:B------:R-:W-:Y:S05]  /*08c0*/  EXIT ;  /* 0x000000000000794d */ /* 0x000fea0003800000 */
.L_x_6:
[----:B------:R-:W-:-:S00]  /*08d0*/  BRA `(.L_x_6) ;  /* 0xfffffffc00fc7947 */ /* 0x000fc0000383ffff */
[----:B------:R-:W-:-:S00]  /*08e0*/  NOP ;  /* 0x0000000000007918 */ /* 0x000fc00000000000 */
        /* <DEDUP_REMOVED lines=9> */
.L_x_8:


//--------------------- .text._ZN36_GLOBAL__N__10af7698_4_k_cu_59c9cf1832fill_lower_from_upper_f64_kernelEPdi --------------------------
	.section	.text._ZN36_GLOBAL__N__10af7698_4_k_cu_59c9cf1832fill_lower_from_upper_f64_kernelEPdi,"ax",@progbits
	.align	128
.text._ZN36_GLOBAL__N__10af7698_4_k_cu_59c9cf1832fill_lower_from_upper_f64_kernelEPdi:
        .type           _ZN36_GLOBAL__N__10af7698_4_k_cu_59c9cf1832fill_lower_from_upper_f64_kernelEPdi,@function
        .size           _ZN36_GLOBAL__N__10af7698_4_k_cu_59c9cf1832fill_lower_from_upper_f64_kernelEPdi,(.L_x_9 - _ZN36_GLOBAL__N__10af7698_4_k_cu_59c9cf1832fill_lower_from_upper_f64_kernelEPdi)
        .other          _ZN36_GLOBAL__N__10af7698_4_k_cu_59c9cf1832fill_lower_from_upper_f64_kernelEPdi,@"STO_CUDA_ENTRY STV_DEFAULT"
_ZN36_GLOBAL__N__10af7698_4_k_cu_59c9cf1832fill_lower_from_upper_f64_kernelEPdi:
[----:B------:R-:W-:Y:S01]  /*0000*/  LDC R1, c[0x0][0x37c] ;  /* 0x0000df00ff017b82 */ /* 0x000fe20000000800 */
[----:B------:R-:W0:Y:S07]  /*0010*/  S2R R3, SR_TID.X ;  /* 0x0000000000037919 */ /* 0x000e2e0000002100 */
[----:B------:R-:W0:Y:S01]  /*0020*/  LDC R2, c[0x0][0x360] ;  /* 0x0000d800ff027b82 */ /* 0x000e220000000800 */
[----:B------:R-:W1:Y:S01]  /*0030*/  LDCU UR6, c[0x0][0x388] ;  /* 0x00007100ff0677ac */ /* 0x000e620008000800 */
[----:B------:R-:W2:Y:S06]  /*0040*/  S2R R7, SR_TID.Y ;  /* 0x0000000000077919 */ /* 0x000eac0000002200 */
[----:B------:R-:W0:Y:S08]  /*0050*/  S2UR UR4, SR_CTAID.X ;  /* 0x00000000000479c3 */ /* 0x000e300000002500 */
[----:B------:R-:W2:Y:S08]  /*0060*/  S2UR UR5, SR_CTAID.Y ;  /* 0x00000000000579c3 */ /* 0x000eb00000002600 */
[----:B------:R-:W2:Y:S01]  /*0070*/  LDC R6, c[0x0][0x364] ;  /* 0x0000d900ff067b82 */ /* 0x000ea20000000800 */
[----:B0-----:R-:W-:-:S02]  /*0080*/  IMAD R2, R2, UR4, R3 ;  /* 0x0000000402027c24 */ /* 0x001fc4000f8e0203 */
[----:B--2---:R-:W-:-:S05]  /*0090*/  IMAD R6, R6, UR5, R7 ;  /* 0x0000000506067c24 */ /* 0x004fca000f8e0207 */
[----:B------:R-:W-:-:S04]  /*00a0*/  VIMNMX R0, PT, PT, R2, R6, !PT ;  /* 0x0000000602007248 */ /* 0x000fc80007fe0100 */
[----:B-1----:R-:W-:-:S04]  /*00b0*/  ISETP.GE.AND P0, PT, R0, UR6, PT ;  /* 0x0000000600007c0c */ /* 0x002fc8000bf06270 */
[----:B------:R-:W-:-:S13]  /*00c0*/  ISETP.LE.OR P0, PT, R6, R2, P0 ;  /* 0x000000020600720c */ /* 0x000fda0000703670 */
[----:B------:R-:W-:Y:S05]  /*00d0*/  @P0 EXIT ;  /* 0x000000000000094d */ /* 0x000fea0003800000 */
[----:B------:R-:W0:Y:S01]  /*00e0*/  LDCU.64 UR8, c[0x0][0x380] ;  /* 0x00007000ff0877ac */ /* 0x000e220008000a00 */
[----:B------:R-:W-:Y:S01]  /*00f0*/  IMAD.MOV.U32 R7, RZ, RZ, RZ ;  /* 0x000000ffff077224 */ /* 0x000fe200078e00ff */
[----:B------:R-:W-:Y:S01]  /*0100*/  SHF.R.S32.HI R3, RZ, 0x1f, R2 ;  /* 0x0000001fff037819 */ /* 0x000fe20000011402 */
[----:B------:R-:W1:Y:S01]  /*0110*/  LDCU.64 UR4, c[0x0][0x358] ;  /* 0x00006b00ff0477ac */ /* 0x000e620008000a00 */
[----:B------:R-:W-:-:S04]  /*0120*/  IMAD.WIDE.U32 R4, R2, UR6, R6 ;  /* 0x0000000602047c25 */ /* 0x000fc8000f8e0006 */
[----:B------:R-:W-:Y:S01]  /*0130*/  IMAD R5, R3, UR6, R5 ;  /* 0x0000000603057c24 */ /* 0x000fe2000f8e0205 */
[----:B0-----:R-:W-:-:S04]  /*0140*/  LEA R8, P0, R4, UR8, 0x3 ;  /* 0x0000000804087c11 */ /* 0x001fc8000f8018ff */
[----:B------:R-:W-:-:S05]  /*0150*/  LEA.HI.X R9, R4, UR9, R5, 0x3, P0 ;  /* 0x0000000904097c11 */ /* 0x000fca00080f1c05 */
[----:B-1----:R-:W2:Y:S01]  /*0160*/  LDG.E.64 R4, desc[UR4][R8.64] ;  /* 0x0000000408047981 */ /* 0x002ea2000c1e1b00 */
[----:B------:R-:W-:-:S03]  /*0170*/  IMAD.WIDE.U32 R2, R6, UR6, R2 ;  /* 0x0000000606027c25 */ /* 0x000fc6000f8e0002 */
[----:B------:R-:W-:-:S04]  /*0180*/  LEA R6, P0, R2, UR8, 0x3 ;  /* 0x0000000802067c11 */ /* 0x000fc8000f8018ff */
[----:B------:R-:W-:-:S05]  /*0190*/  LEA.HI.X R7, R2, UR9, R3, 0x3, P0 ;  /* 0x0000000902077c11 */ /* 0x000fca00080f1c03 */
[----:B--2---:R-:W-:Y:S01]  /*01a0*/  STG.E.64 desc[UR4][R6.64], R4 ;  /* 0x0000000406007986 */ /* 0x004fe2000c101b04 */
[----:B------:R-:W-:Y:S05]  /*01b0*/  EXIT ;  /* 0x000000000000794d */ /* 0x000fea0003800000 */
.L_x_7:
        /* <DEDUP_REMOVED lines=12> */
.L_x_9:


//--------------------- .nv.shared._ZN36_GLOBAL__N__10af7698_4_k_cu_59c9cf1826pack_bmnq_to_bq_f64_kernelEPKdliiiPd --------------------------
	.section	.nv.shared._ZN36_GLOBAL__N__10af7698_4_k_cu_59c9cf1826pack_bmnq_to_bq_f64_kernelEPKdliiiPd,"aw",@nobits
	.sectionflags	@""
	.align	8
.nv.shared._ZN36_GLOBAL__N__10af7698_4_k_cu_59c9cf1826pack_bmnq_to_bq_f64_kernelEPKdliiiPd:
	.zero		9472


//--------------------- .nv.shared.reserved.0     --------------------------
	.section	.nv.shared.reserved.0,"aw",@nobits
	.weak		__nv_reservedSMEM_offset_0_alias
	.size		__nv_reservedSMEM_offset_0_alias, 0, 64
	.other		__nv_reservedSMEM_offset_0_alias,@"STO_CUDA_RESERVED_SHARED STV_DEFAULT"
__nv_reservedSMEM_offset_0_alias:
	.zero		0
	.zero		64


//--------------------- .nv.constant0._ZN36_GLOBAL__N__10af7698_4_k_cu_59c9cf1826pack_bmnq_to_bq_f64_kernelEPKdliiiPd --------------------------
	.section	.nv.constant0._ZN36_GLOBAL__N__10af7698_4_k_cu_59c9cf1826pack_bmnq_to_bq_f64_kernelEPKdliiiPd,"a",@progbits
	.sectionflags	@""
	.align	4
.nv.constant0._ZN36_GLOBAL__N__10af7698_4_k_cu_59c9cf1826pack_bmnq_to_bq_f64_kernelEPKdliiiPd:
	.zero		936


//--------------------- .nv.constant0._ZN36_GLOBAL__N__10af7698_4_k_cu_59c9cf1832fill_lower_from_upper_f64_kernelEPdi --------------------------
	.section	.nv.constant0._ZN36_GLOBAL__N__10af7698_4_k_cu_59c9cf1832fill_lower_from_upper_f64_kernelEPdi,"a",@progbits
	.sectionflags	@""
	.align	4
.nv.constant0._ZN36_GLOBAL__N__10af7698_4_k_cu_59c9cf1832fill_lower_from_upper_f64_kernelEPdi:
	.zero		908


//--------------------- SYMBOLS --------------------------

	.type		.nv.reservedSmem.offset0,@object
	.size		.nv.reservedSmem.offset0,0x4
	.type		.nv.reservedSmem.cap,@object
	.size		.nv.reservedSmem.cap,0x4
